	.headerflags	@"EF_CUDA_TEXMODE_UNIFIED EF_CUDA_64BIT_ADDRESS EF_CUDA_ACCELERATORS EF_CUDA_SM90 EF_CUDA_VIRTUAL_SM(EF_CUDA_SM90)"
	.elftype	@"ET_EXEC"


//--------------------- .nv.info                  --------------------------
	.section	.nv.info,"",@"SHT_CUDA_INFO"
	.align	4


	//----- nvinfo : EIATTR_REGCOUNT
	.align		4
        /*0000*/ 	.byte	0x04, 0x2f
        /*0002*/ 	.short	(.L_3 - .L_2)
	.align		4
.L_2:
        /*0004*/ 	.word	index@(triton_poi_fused__native_batch_norm_legit_no_training_24)
        /*0008*/ 	.word	0x00000012


	//----- nvinfo : EIATTR_MIN_STACK_SIZE
	.align		4
.L_3:
        /*000c*/ 	.byte	0x04, 0x12
        /*000e*/ 	.short	(.L_5 - .L_4)
	.align		4
.L_4:
        /*0010*/ 	.word	index@(triton_poi_fused__native_batch_norm_legit_no_training_24)
        /*0014*/ 	.word	0x00000000


	//----- nvinfo : EIATTR_FRAME_SIZE
	.align		4
.L_5:
        /*0018*/ 	.byte	0x04, 0x11
        /*001a*/ 	.short	(.L_7 - .L_6)
	.align		4
.L_6:
        /*001c*/ 	.word	index@(triton_poi_fused__native_batch_norm_legit_no_training_24)
        /*0020*/ 	.word	0x00000000


	//----- nvinfo : EIATTR_MIN_STACK_SIZE
	.align		4
.L_7:
        /*0024*/ 	.byte	0x04, 0x12
        /*0026*/ 	.short	(.L_9 - .L_8)
	.align		4
.L_8:
        /*0028*/ 	.word	index@(triton_poi_fused__native_batch_norm_legit_no_training_24)
        /*002c*/ 	.word	0x00000000
.L_9:


//--------------------- .nv.info.triton_poi_fused__native_batch_norm_legit_no_training_24 --------------------------
	.section	.nv.info.triton_poi_fused__native_batch_norm_legit_no_training_24,"",@"SHT_CUDA_INFO"
	.sectionflags	@""
	.align	4


	//----- nvinfo : EIATTR_CUDA_API_VERSION
	.align		4
        /*0000*/ 	.byte	0x04, 0x37
        /*0002*/ 	.short	(.L_11 - .L_10)
.L_10:
        /*0004*/ 	.word	0x0000007c


	//----- nvinfo : EIATTR_KPARAM_INFO
	.align		4
.L_11:
        /*0008*/ 	.byte	0x04, 0x17
        /*000a*/ 	.short	(.L_13 - .L_12)
.L_12:
        /*000c*/ 	.word	0x00000000
        /*0010*/ 	.short	0x0006
        /*0012*/ 	.short	0x0030
        /*0014*/ 	.byte	0x00, 0xf0, 0x11, 0x00


	//----- nvinfo : EIATTR_KPARAM_INFO
	.align		4
.L_13:
        /*0018*/ 	.byte	0x04, 0x17
        /*001a*/ 	.short	(.L_15 - .L_14)
.L_14:
        /*001c*/ 	.word	0x00000000
        /*0020*/ 	.short	0x0005
        /*0022*/ 	.short	0x0028
        /*0024*/ 	.byte	0x00, 0xf4, 0x21, 0x00


	//----- nvinfo : EIATTR_KPARAM_INFO
	.align		4
.L_15:
        /*0028*/ 	.byte	0x04, 0x17
        /*002a*/ 	.short	(.L_17 - .L_16)
.L_16:
        /*002c*/ 	.word	0x00000000
        /*0030*/ 	.short	0x0004
        /*0032*/ 	.short	0x0020
        /*0034*/ 	.byte	0x00, 0xf4, 0x21, 0x00


	//----- nvinfo : EIATTR_KPARAM_INFO
	.align		4
.L_17:
        /*0038*/ 	.byte	0x04, 0x17
        /*003a*/ 	.short	(.L_19 - .L_18)
.L_18:
        /*003c*/ 	.word	0x00000000
        /*0040*/ 	.short	0x0003
        /*0042*/ 	.short	0x0018
        /*0044*/ 	.byte	0x00, 0xf4, 0x21, 0x00


	//----- nvinfo : EIATTR_KPARAM_INFO
	.align		4
.L_19:
        /*0048*/ 	.byte	0x04, 0x17
        /*004a*/ 	.short	(.L_21 - .L_20)
.L_20:
        /*004c*/ 	.word	0x00000000
        /*0050*/ 	.short	0x0002
        /*0052*/ 	.short	0x0010
        /*0054*/ 	.byte	0x00, 0xf4, 0x21, 0x00


	//----- nvinfo : EIATTR_KPARAM_INFO
	.align		4
.L_21:
        /*0058*/ 	.byte	0x04, 0x17
        /*005a*/ 	.short	(.L_23 - .L_22)
.L_22:
        /*005c*/ 	.word	0x00000000
        /*0060*/ 	.short	0x0001
        /*0062*/ 	.short	0x0008
        /*0064*/ 	.byte	0x00, 0xf4, 0x21, 0x00


	//----- nvinfo : EIATTR_KPARAM_INFO
	.align		4
.L_23:
        /*0068*/ 	.byte	0x04, 0x17
        /*006a*/ 	.short	(.L_25 - .L_24)
.L_24:
        /*006c*/ 	.word	0x00000000
        /*0070*/ 	.short	0x0000
        /*0072*/ 	.short	0x0000
        /*0074*/ 	.byte	0x00, 0xf4, 0x21, 0x00


	//----- nvinfo : EIATTR_SPARSE_MMA_MASK
	.align		4
.L_25:
        /*0078*/ 	.byte	0x03, 0x50
        /*007a*/ 	.short	0x0000


	//----- nvinfo : EIATTR_MAXREG_COUNT
	.align		4
        /*007c*/ 	.byte	0x03, 0x1b
        /*007e*/ 	.short	0x00ff


	//----- nvinfo : EIATTR_EXIT_INSTR_OFFSETS
	.align		4
        /*0080*/ 	.byte	0x04, 0x1c
        /*0082*/ 	.short	(.L_27 - .L_26)


	//   ....[0]....
.L_26:
        /*0084*/ 	.word	0x00000390


	//----- nvinfo : EIATTR_REQNTID
	.align		4
.L_27:
        /*0088*/ 	.byte	0x04, 0x10
        /*008a*/ 	.short	(.L_29 - .L_28)
.L_28:
        /*008c*/ 	.word	0x00000080
        /*0090*/ 	.word	0x00000001
        /*0094*/ 	.word	0x00000001


	//----- nvinfo : EIATTR_CBANK_PARAM_SIZE
	.align		4
.L_29:
        /*0098*/ 	.byte	0x03, 0x19
        /*009a*/ 	.short	0x0034


	//----- nvinfo : EIATTR_PARAM_CBANK
	.align		4
        /*009c*/ 	.byte	0x04, 0x0a
        /*009e*/ 	.short	(.L_31 - .L_30)
	.align		4
.L_30:
        /*00a0*/ 	.word	index@(.nv.constant0.triton_poi_fused__native_batch_norm_legit_no_training_24)
        /*00a4*/ 	.short	0x0210
        /*00a6*/ 	.short	0x0034


	//----- nvinfo : EIATTR_SW_WAR
	.align		4
.L_31:
        /*00a8*/ 	.byte	0x04, 0x36
        /*00aa*/ 	.short	(.L_33 - .L_32)
.L_32:
        /*00ac*/ 	.word	0x00000008
.L_33:


//--------------------- .nv.callgraph             --------------------------
	.section	.nv.callgraph,"",@"SHT_CUDA_CALLGRAPH"
	.align	4
	.sectionentsize	8
	.align		4
        /*0000*/ 	.word	0x00000000
	.align		4
        /*0004*/ 	.word	0xffffffff
	.align		4
        /*0008*/ 	.word	0x00000000
	.align		4
        /*000c*/ 	.word	0xfffffffe
	.align		4
        /*0010*/ 	.word	0x00000000
	.align		4
        /*0014*/ 	.word	0xfffffffd
	.align		4
        /*0018*/ 	.word	0x00000000
	.align		4
        /*001c*/ 	.word	0xfffffffc


//--------------------- .nv.constant4             --------------------------
	.section	.nv.constant4,"a",@progbits
	.align	8
	.align		8
.nv.constant4:
        /*0000*/ 	.dword	_$_str
	.align		8
        /*0008*/ 	.dword	_$_str_$_2


//--------------------- .text.triton_poi_fused__native_batch_norm_legit_no_training_24 --------------------------
	.section	.text.triton_poi_fused__native_batch_norm_legit_no_training_24,"ax",@progbits
	.align	128
        .global         triton_poi_fused__native_batch_norm_legit_no_training_24
        .type           triton_poi_fused__native_batch_norm_legit_no_training_24,@function
        .size           triton_poi_fused__native_batch_norm_legit_no_training_24,(.L_x_1 - triton_poi_fused__native_batch_norm_legit_no_training_24)
        .other          triton_poi_fused__native_batch_norm_legit_no_training_24,@"STO_CUDA_ENTRY STV_DEFAULT"
triton_poi_fused__native_batch_norm_legit_no_training_24:
.text.triton_poi_fused__native_batch_norm_legit_no_training_24:
[----:B------:R-:W-:Y:S01]  /*0000*/  LDC R1, c[0x0][0x28] ;  /* 0x00000a00ff017b82 */ /* 0x000fe20000000800 */
[----:B------:R-:W1:Y:S07]  /*0010*/  S2R R0, SR_TID.X ;  /* 0x0000000000007919 */ /* 0x000e6e0000002100 */
[----:B------:R-:W2:Y:S01]  /*0020*/  LDC.64 R2, c[0x0][0x220] ;  /* 0x00008800ff027b82 */ /* 0x000ea20000000a00 */
[----:B------:R-:W-:Y:S01]  /*0030*/  ULDC.64 UR4, c[0x0][0x208] ;  /* 0x0000820000047ab9 */ /* 0x000fe20000000a00 */
[----:B------:R-:W3:Y:S06]  /*0040*/  S2R R7, SR_CTAID.X ;  /* 0x0000000000077919 */ /* 0x000eec0000002500 */
[----:B------:R-:W4:Y:S08]  /*0050*/  LDC.64 R8, c[0x0][0x228] ;  /* 0x00008a00ff087b82 */ /* 0x000f300000000a00 */
[----:B------:R-:W5:Y:S01]  /*0060*/  LDC.64 R10, c[0x0][0x230] ;  /* 0x00008c00ff0a7b82 */ /* 0x000f620000000a00 */
[----:B-1----:R-:W-:-:S02]  /*0070*/  SHF.L.U32 R0, R0, 0x1, RZ ;  /* 0x0000000100007819 */ /* 0x002fc400000006ff */
[----:B---3--:R-:W-:Y:S02]  /*0080*/  SHF.R.S32.HI R5, RZ, 0x17, R7 ;  /* 0x00000017ff057819 */ /* 0x008fe40000011407 */
[----:B------:R-:W-:Y:S02]  /*0090*/  LOP3.LUT R0, R0, 0xfe, RZ, 0xc0, !PT ;  /* 0x000000fe00007812 */ /* 0x000fe400078ec0ff */
[----:B------:R-:W-:Y:S02]  /*00a0*/  SGXT R5, R5, 0x1 ;  /* 0x000000010505781a */ /* 0x000fe40000000200 */
[----:B------:R-:W-:Y:S02]  /*00b0*/  LEA R0, R7, R0, 0x8 ;  /* 0x0000000007007211 */ /* 0x000fe400078e40ff */
[----:B------:R-:W1:Y:S02]  /*00c0*/  LDC.64 R6, c[0x0][0x218] ;  /* 0x00008600ff067b82 */ /* 0x000e640000000a00 */
[----:B------:R-:W-:-:S04]  /*00d0*/  LEA.HI R5, R5, R0, RZ, 0xa ;  /* 0x0000000005057211 */ /* 0x000fc800078f50ff */
[----:B------:R-:W-:-:S04]  /*00e0*/  LOP3.LUT R5, R5, 0xfffffc00, RZ, 0xc0, !PT ;  /* 0xfffffc0005057812 */ /* 0x000fc800078ec0ff */
[----:B------:R-:W-:Y:S02]  /*00f0*/  IADD3 R13, R0, -R5, RZ ;  /* 0x80000005000d7210 */ /* 0x000fe40007ffe0ff */
[----:B------:R-:W3:Y:S03]  /*0100*/  LDC.64 R4, c[0x0][0x210] ;  /* 0x00008400ff047b82 */ /* 0x000ee60000000a00 */
[----:B--2---:R-:W-:-:S06]  /*0110*/  IMAD.WIDE R2, R13, 0x4, R2 ;  /* 0x000000040d027825 */ /* 0x004fcc00078e0202 */
[----:B------:R-:W2:Y:S01]  /*0120*/  LDG.E.EL.64 R2, desc[UR4][R2.64] ;  /* 0x0000000402027981 */ /* 0x000ea2000c2e1b00 */
[----:B-1----:R-:W-:-:S06]  /*0130*/  IMAD.WIDE R6, R13, 0x4, R6 ;  /* 0x000000040d067825 */ /* 0x002fcc00078e0206 */
[----:B------:R-:W2:Y:S01]  /*0140*/  LDG.E.EL.64 R6, desc[UR4][R6.64] ;  /* 0x0000000406067981 */ /* 0x000ea2000c2e1b00 */
[----:B---3--:R-:W-:-:S06]  /*0150*/  IMAD.WIDE R4, R0, 0x4, R4 ;  /* 0x0000000400047825 */ /* 0x008fcc00078e0204 */
[----:B------:R-:W3:Y:S01]  /*0160*/  LDG.E.64 R4, desc[UR4][R4.64] ;  /* 0x0000000404047981 */ /* 0x000ee2000c1e1b00 */
[----:B----4-:R-:W-:-:S04]  /*0170*/  IMAD.WIDE R8, R13, 0x4, R8 ;  /* 0x000000040d087825 */ /* 0x010fc800078e0208 */
[----:B-----5:R-:W-:Y:S02]  /*0180*/  IMAD.WIDE R10, R13, 0x4, R10 ;  /* 0x000000040d0a7825 */ /* 0x020fe400078e020a */
[----:B------:R-:W4:Y:S04]  /*0190*/  LDG.E.EL.64 R8, desc[UR4][R8.64] ;  /* 0x0000000408087981 */ /* 0x000f28000c2e1b00 */
[----:B------:R-:W4:Y:S01]  /*01a0*/  LDG.E.EL.64 R10, desc[UR4][R10.64] ;  /* 0x000000040a0a7981 */ /* 0x000f22000c2e1b00 */
[----:B------:R-:W-:Y:S01]  /*01b0*/  HFMA2.MMA R15, -RZ, RZ, 1.625, 0 ;  /* 0x3e800000ff0f7435 */ /* 0x000fe200000001ff */
[----:B--2---:R-:W-:Y:S01]  /*01c0*/  FADD R2, R2, 9.9999997473787516356e-06 ;  /* 0x3727c5ac02027421 */ /* 0x004fe20000000000 */
[----:B------:R-:W-:-:S03]  /*01d0*/  FADD R12, R3, 9.9999997473787516356e-06 ;  /* 0x3727c5ac030c7421 */ /* 0x000fc60000000000 */
[----:B------:R1:W2:Y:S08]  /*01e0*/  MUFU.SQRT R13, R2 ;  /* 0x00000002000d7308 */ /* 0x0002b00000002000 */
[----:B------:R-:W5:Y:S01]  /*01f0*/  MUFU.SQRT R14, R12 ;  /* 0x0000000c000e7308 */ /* 0x000f620000002000 */
[----:B-1----:R-:W1:Y:S01]  /*0200*/  LDC.64 R2, c[0x0][0x238] ;  /* 0x00008e00ff027b82 */ /* 0x002e620000000a00 */
[----:B--2---:R-:W-:-:S02]  /*0210*/  FSETP.GT.AND P0, PT, R13, 8.50705917302346158658e+37, PT ;  /* 0x7e8000000d00780b */ /* 0x004fc40003f04000 */
[----:B------:R-:W-:Y:S02]  /*0220*/  FSETP.GEU.AND P2, PT, R13, 1.175494350822287508e-38, PT ;  /* 0x008000000d00780b */ /* 0x000fe40003f4e000 */
[C---:B-----5:R-:W-:Y:S02]  /*0230*/  FSETP.GT.AND P1, PT, R14.reuse, 8.50705917302346158658e+37, PT ;  /* 0x7e8000000e00780b */ /* 0x060fe40003f24000 */
[----:B------:R-:W-:-:S07]  /*0240*/  FSETP.GEU.AND P3, PT, R14, 1.175494350822287508e-38, PT ;  /* 0x008000000e00780b */ /* 0x000fce0003f6e000 */
[----:B------:R-:W-:-:S04]  /*0250*/  @P0 FMUL R13, R13, 0.25 ;  /* 0x3e8000000d0d0820 */ /* 0x000fc80000400000 */
[----:B------:R-:W-:Y:S01]  /*0260*/  @!P2 FMUL R13, R13, 16777216 ;  /* 0x4b8000000d0da820 */ /* 0x000fe20000400000 */
[----:B------:R-:W-:-:S04]  /*0270*/  @P1 FMUL R14, R14, 0.25 ;  /* 0x3e8000000e0e1820 */ /* 0x000fc80000400000 */
[----:B------:R-:W-:Y:S01]  /*0280*/  @!P3 FMUL R14, R14, 16777216 ;  /* 0x4b8000000e0eb820 */ /* 0x000fe20000400000 */
[----:B------:R-:W2:Y:S01]  /*0290*/  MUFU.RCP R13, R13 ;  /* 0x0000000d000d7308 */ /* 0x000ea20000001000 */
[----:B------:R-:W-:-:S07]  /*02a0*/  FSEL R12, R15, 1, P0 ;  /* 0x3f8000000f0c7808 */ /* 0x000fce0000000000 */
[----:B------:R-:W5:Y:S01]  /*02b0*/  MUFU.RCP R14, R14 ;  /* 0x0000000e000e7308 */ /* 0x000f620000001000 */
[----:B------:R-:W-:Y:S01]  /*02c0*/  FSEL R15, R15, 1, P1 ;  /* 0x3f8000000f0f7808 */ /* 0x000fe20000800000 */
[----:B------:R-:W-:Y:S01]  /*02d0*/  @!P2 FMUL R12, R12, 16777216 ;  /* 0x4b8000000c0ca820 */ /* 0x000fe20000400000 */
[----:B---3--:R-:W-:-:S03]  /*02e0*/  FADD R4, R4, -R6 ;  /* 0x8000000604047221 */ /* 0x008fc60000000000 */
[----:B------:R-:W-:Y:S01]  /*02f0*/  @!P3 FMUL R15, R15, 16777216 ;  /* 0x4b8000000f0fb820 */ /* 0x000fe20000400000 */
[----:B------:R-:W-:Y:S01]  /*0300*/  FADD R5, R5, -R7 ;  /* 0x8000000705057221 */ /* 0x000fe20000000000 */
[----:B--2---:R-:W-:Y:S02]  /*0310*/  FMUL R13, R13, R12 ;  /* 0x0000000c0d0d7220 */ /* 0x004fe40000400000 */
[----:B-----5:R-:W-:Y:S02]  /*0320*/  FMUL R6, R14, R15 ;  /* 0x0000000f0e067220 */ /* 0x020fe40000400000 */
[----:B------:R-:W-:Y:S02]  /*0330*/  FMUL R13, R4, R13 ;  /* 0x0000000d040d7220 */ /* 0x000fe40000400000 */
[----:B------:R-:W-:Y:S01]  /*0340*/  FMUL R6, R5, R6 ;  /* 0x0000000605067220 */ /* 0x000fe20000400000 */
[----:B-1----:R-:W-:-:S04]  /*0350*/  IMAD.WIDE R2, R0, 0x4, R2 ;  /* 0x0000000400027825 */ /* 0x002fc800078e0202 */
[----:B----4-:R-:W-:Y:S01]  /*0360*/  FFMA R8, R8, R13, R10 ;  /* 0x0000000d08087223 */ /* 0x010fe2000000000a */
[----:B------:R-:W-:-:S05]  /*0370*/  FFMA R9, R9, R6, R11 ;  /* 0x0000000609097223 */ /* 0x000fca000000000b */
[----:B------:R-:W-:Y:S01]  /*0380*/  STG.E.64 desc[UR4][R2.64], R8 ;  /* 0x0000000802007986 */ /* 0x000fe2000c101b04 */
[----:B------:R-:W-:Y:S05]  /*0390*/  EXIT ;  /* 0x000000000000794d */ /* 0x000fea0003800000 */
.L_x_0:
[----:B------:R-:W-:-:S00]  /*03a0*/  BRA `(.L_x_0) ;  /* 0xfffffffc00fc7947 */ /* 0x000fc0000383ffff */
[----:B------:R-:W-:-:S00]  /*03b0*/  NOP ;  /* 0x0000000000007918 */ /* 0x000fc00000000000 */
        /* <DEDUP_REMOVED lines=12> */
.L_x_1:


//--------------------- .nv.global.init           --------------------------
	.section	.nv.global.init,"aw",@progbits
.nv.global.init:
	.type		_$_str,@object
	.size		_$_str,(_$_str_$_2 - _$_str)
_$_str:
        /*0000*/ 	.byte	0x5f, 0x5f, 0x43, 0x55, 0x44, 0x41, 0x5f, 0x46, 0x54, 0x5a, 0x00
	.type		_$_str_$_2,@object
	.size		_$_str_$_2,(.L_1 - _$_str_$_2)
_$_str_$_2:
        /*000b*/ 	.byte	0x5f, 0x5f, 0x43, 0x55, 0x44, 0x41, 0x5f, 0x50, 0x52, 0x45, 0x43, 0x5f, 0x53, 0x51, 0x52, 0x54
        /*001b*/ 	.byte	0x00
.L_1:


//--------------------- .nv.constant0.triton_poi_fused__native_batch_norm_legit_no_training_24 --------------------------
	.section	.nv.constant0.triton_poi_fused__native_batch_norm_legit_no_training_24,"a",@progbits
	.sectionflags	@""
	.align	4
.nv.constant0.triton_poi_fused__native_batch_norm_legit_no_training_24:
	.zero		580
